	.headerflags	@"EF_CUDA_TEXMODE_UNIFIED EF_CUDA_64BIT_ADDRESS EF_CUDA_ACCELERATORS EF_CUDA_SM90 EF_CUDA_VIRTUAL_SM(EF_CUDA_SM90)"
	.elftype	@"ET_EXEC"


//--------------------- .nv.info                  --------------------------
	.section	.nv.info,"",@"SHT_CUDA_INFO"
	.align	4


	//----- nvinfo : EIATTR_REGCOUNT
	.align		4
        /*0000*/ 	.byte	0x04, 0x2f
        /*0002*/ 	.short	(.L_1 - .L_0)
	.align		4
.L_0:
        /*0004*/ 	.word	index@(triton_poi_fused__unsafe_index_add_mul_sub_82)
        /*0008*/ 	.word	0x00000022


	//----- nvinfo : EIATTR_MIN_STACK_SIZE
	.align		4
.L_1:
        /*000c*/ 	.byte	0x04, 0x12
        /*000e*/ 	.short	(.L_3 - .L_2)
	.align		4
.L_2:
        /*0010*/ 	.word	index@(triton_poi_fused__unsafe_index_add_mul_sub_82)
        /*0014*/ 	.word	0x00000000


	//----- nvinfo : EIATTR_FRAME_SIZE
	.align		4
.L_3:
        /*0018*/ 	.byte	0x04, 0x11
        /*001a*/ 	.short	(.L_5 - .L_4)
	.align		4
.L_4:
        /*001c*/ 	.word	index@(triton_poi_fused__unsafe_index_add_mul_sub_82)
        /*0020*/ 	.word	0x00000000


	//----- nvinfo : EIATTR_MIN_STACK_SIZE
	.align		4
.L_5:
        /*0024*/ 	.byte	0x04, 0x12
        /*0026*/ 	.short	(.L_7 - .L_6)
	.align		4
.L_6:
        /*0028*/ 	.word	index@(triton_poi_fused__unsafe_index_add_mul_sub_82)
        /*002c*/ 	.word	0x00000000
.L_7:


//--------------------- .nv.info.triton_poi_fused__unsafe_index_add_mul_sub_82 --------------------------
	.section	.nv.info.triton_poi_fused__unsafe_index_add_mul_sub_82,"",@"SHT_CUDA_INFO"
	.sectionflags	@""
	.align	4


	//----- nvinfo : EIATTR_CUDA_API_VERSION
	.align		4
        /*0000*/ 	.byte	0x04, 0x37
        /*0002*/ 	.short	(.L_9 - .L_8)
.L_8:
        /*0004*/ 	.word	0x0000007c


	//----- nvinfo : EIATTR_KPARAM_INFO
	.align		4
.L_9:
        /*0008*/ 	.byte	0x04, 0x17
        /*000a*/ 	.short	(.L_11 - .L_10)
.L_10:
        /*000c*/ 	.word	0x00000000
        /*0010*/ 	.short	0x0006
        /*0012*/ 	.short	0x0030
        /*0014*/ 	.byte	0x00, 0xf0, 0x11, 0x00


	//----- nvinfo : EIATTR_KPARAM_INFO
	.align		4
.L_11:
        /*0018*/ 	.byte	0x04, 0x17
        /*001a*/ 	.short	(.L_13 - .L_12)
.L_12:
        /*001c*/ 	.word	0x00000000
        /*0020*/ 	.short	0x0005
        /*0022*/ 	.short	0x0028
        /*0024*/ 	.byte	0x00, 0xf4, 0x21, 0x00


	//----- nvinfo : EIATTR_KPARAM_INFO
	.align		4
.L_13:
        /*0028*/ 	.byte	0x04, 0x17
        /*002a*/ 	.short	(.L_15 - .L_14)
.L_14:
        /*002c*/ 	.word	0x00000000
        /*0030*/ 	.short	0x0004
        /*0032*/ 	.short	0x0020
        /*0034*/ 	.byte	0x00, 0xf4, 0x21, 0x00


	//----- nvinfo : EIATTR_KPARAM_INFO
	.align		4
.L_15:
        /*0038*/ 	.byte	0x04, 0x17
        /*003a*/ 	.short	(.L_17 - .L_16)
.L_16:
        /*003c*/ 	.word	0x00000000
        /*0040*/ 	.short	0x0003
        /*0042*/ 	.short	0x0018
        /*0044*/ 	.byte	0x00, 0xf4, 0x21, 0x00


	//----- nvinfo : EIATTR_KPARAM_INFO
	.align		4
.L_17:
        /*0048*/ 	.byte	0x04, 0x17
        /*004a*/ 	.short	(.L_19 - .L_18)
.L_18:
        /*004c*/ 	.word	0x00000000
        /*0050*/ 	.short	0x0002
        /*0052*/ 	.short	0x0010
        /*0054*/ 	.byte	0x00, 0xf4, 0x21, 0x00


	//----- nvinfo : EIATTR_KPARAM_INFO
	.align		4
.L_19:
        /*0058*/ 	.byte	0x04, 0x17
        /*005a*/ 	.short	(.L_21 - .L_20)
.L_20:
        /*005c*/ 	.word	0x00000000
        /*0060*/ 	.short	0x0001
        /*0062*/ 	.short	0x0008
        /*0064*/ 	.byte	0x00, 0xf4, 0x21, 0x00


	//----- nvinfo : EIATTR_KPARAM_INFO
	.align		4
.L_21:
        /*0068*/ 	.byte	0x04, 0x17
        /*006a*/ 	.short	(.L_23 - .L_22)
.L_22:
        /*006c*/ 	.word	0x00000000
        /*0070*/ 	.short	0x0000
        /*0072*/ 	.short	0x0000
        /*0074*/ 	.byte	0x00, 0xf4, 0x21, 0x00


	//----- nvinfo : EIATTR_SPARSE_MMA_MASK
	.align		4
.L_23:
        /*0078*/ 	.byte	0x03, 0x50
        /*007a*/ 	.short	0x0000


	//----- nvinfo : EIATTR_MAXREG_COUNT
	.align		4
        /*007c*/ 	.byte	0x03, 0x1b
        /*007e*/ 	.short	0x00ff


	//----- nvinfo : EIATTR_EXIT_INSTR_OFFSETS
	.align		4
        /*0080*/ 	.byte	0x04, 0x1c
        /*0082*/ 	.short	(.L_25 - .L_24)


	//   ....[0]....
.L_24:
        /*0084*/ 	.word	0x00000b40


	//----- nvinfo : EIATTR_REQNTID
	.align		4
.L_25:
        /*0088*/ 	.byte	0x04, 0x10
        /*008a*/ 	.short	(.L_27 - .L_26)
.L_26:
        /*008c*/ 	.word	0x00000080
        /*0090*/ 	.word	0x00000001
        /*0094*/ 	.word	0x00000001


	//----- nvinfo : EIATTR_CBANK_PARAM_SIZE
	.align		4
.L_27:
        /*0098*/ 	.byte	0x03, 0x19
        /*009a*/ 	.short	0x0034


	//----- nvinfo : EIATTR_PARAM_CBANK
	.align		4
        /*009c*/ 	.byte	0x04, 0x0a
        /*009e*/ 	.short	(.L_29 - .L_28)
	.align		4
.L_28:
        /*00a0*/ 	.word	index@(.nv.constant0.triton_poi_fused__unsafe_index_add_mul_sub_82)
        /*00a4*/ 	.short	0x0210
        /*00a6*/ 	.short	0x0034


	//----- nvinfo : EIATTR_SW_WAR
	.align		4
.L_29:
        /*00a8*/ 	.byte	0x04, 0x36
        /*00aa*/ 	.short	(.L_31 - .L_30)
.L_30:
        /*00ac*/ 	.word	0x00000008
.L_31:


//--------------------- .nv.callgraph             --------------------------
	.section	.nv.callgraph,"",@"SHT_CUDA_CALLGRAPH"
	.align	4
	.sectionentsize	8
	.align		4
        /*0000*/ 	.word	0x00000000
	.align		4
        /*0004*/ 	.word	0xffffffff
	.align		4
        /*0008*/ 	.word	0x00000000
	.align		4
        /*000c*/ 	.word	0xfffffffe
	.align		4
        /*0010*/ 	.word	0x00000000
	.align		4
        /*0014*/ 	.word	0xfffffffd
	.align		4
        /*0018*/ 	.word	0x00000000
	.align		4
        /*001c*/ 	.word	0xfffffffc


//--------------------- .text.triton_poi_fused__unsafe_index_add_mul_sub_82 --------------------------
	.section	.text.triton_poi_fused__unsafe_index_add_mul_sub_82,"ax",@progbits
	.align	128
        .global         triton_poi_fused__unsafe_index_add_mul_sub_82
        .type           triton_poi_fused__unsafe_index_add_mul_sub_82,@function
        .size           triton_poi_fused__unsafe_index_add_mul_sub_82,(.L_x_1 - triton_poi_fused__unsafe_index_add_mul_sub_82)
        .other          triton_poi_fused__unsafe_index_add_mul_sub_82,@"STO_CUDA_ENTRY STV_DEFAULT"
triton_poi_fused__unsafe_index_add_mul_sub_82:
.text.triton_poi_fused__unsafe_index_add_mul_sub_82:
[----:B------:R-:W-:Y:S01]  /*0000*/  LDC R1, c[0x0][0x28] ;  /* 0x00000a00ff017b82 */ /* 0x000fe20000000800 */
[----:B------:R-:W1:Y:S07]  /*0010*/  S2R R0, SR_TID.X ;  /* 0x0000000000007919 */ /* 0x000e6e0000002100 */
[----:B------:R-:W2:Y:S01]  /*0020*/  LDC.64 R4, c[0x0][0x210] ;  /* 0x00008400ff047b82 */ /* 0x000ea20000000a00 */
[----:B------:R-:W-:Y:S01]  /*0030*/  ULDC.64 UR4, c[0x0][0x208] ;  /* 0x0000820000047ab9 */ /* 0x000fe20000000a00 */
[----:B------:R-:W-:Y:S01]  /*0040*/  ULDC.64 UR6, c[0x0][0x220] ;  /* 0x0000880000067ab9 */ /* 0x000fe20000000a00 */
[----:B------:R-:W3:Y:S05]  /*0050*/  S2R R3, SR_CTAID.X ;  /* 0x0000000000037919 */ /* 0x000eea0000002500 */
[----:B------:R-:W4:Y:S01]  /*0060*/  LDC.64 R26, c[0x0][0x218] ;  /* 0x00008600ff1a7b82 */ /* 0x000f220000000a00 */
[----:B-1----:R-:W-:Y:S01]  /*0070*/  IMAD.SHL.U32 R0, R0, 0x4, RZ ;  /* 0x0000000400007824 */ /* 0x002fe200078e00ff */
[----:B---3--:R-:W-:-:S04]  /*0080*/  SHF.R.S32.HI R18, RZ, 0x15, R3 ;  /* 0x00000015ff127819 */ /* 0x008fc80000011403 */
[----:B------:R-:W-:Y:S02]  /*0090*/  LOP3.LUT R0, R0, 0x1fc, RZ, 0xc0, !PT ;  /* 0x000001fc00007812 */ /* 0x000fe400078ec0ff */
[----:B------:R-:W-:-:S03]  /*00a0*/  SGXT R18, R18, 0x1 ;  /* 0x000000011212781a */ /* 0x000fc60000000200 */
[----:B------:R-:W-:-:S04]  /*00b0*/  IMAD R3, R3, 0x400, R0 ;  /* 0x0000040003037824 */ /* 0x000fc800078e0200 */
[----:B------:R-:W-:Y:S01]  /*00c0*/  VIADD R17, R3, 0x200 ;  /* 0x0000020003117836 */ /* 0x000fe20000000000 */
[----:B------:R-:W-:-:S04]  /*00d0*/  SHF.R.S32.HI R0, RZ, 0x1f, R3 ;  /* 0x0000001fff007819 */ /* 0x000fc80000011403 */
[----:B------:R-:W-:Y:S02]  /*00e0*/  LEA.HI R6, R18, R17, RZ, 0x5 ;  /* 0x0000001112067211 */ /* 0x000fe400078f28ff */
[----:B------:R-:W-:Y:S02]  /*00f0*/  LEA.HI R0, R0, R3, RZ, 0x5 ;  /* 0x0000000300007211 */ /* 0x000fe400078f28ff */
[----:B------:R-:W-:Y:S02]  /*0100*/  SHF.R.S32.HI R6, RZ, 0x5, R6 ;  /* 0x00000005ff067819 */ /* 0x000fe40000011406 */
[----:B------:R-:W-:Y:S02]  /*0110*/  SHF.R.S32.HI R2, RZ, 0x5, R0 ;  /* 0x00000005ff027819 */ /* 0x000fe40000011400 */
[----:B------:R-:W-:Y:S02]  /*0120*/  LEA.HI R8, R6, R6, RZ, 0x5 ;  /* 0x0000000606087211 */ /* 0x000fe400078f28ff */
[----:B------:R-:W-:-:S02]  /*0130*/  LEA.HI R7, R2, R2, RZ, 0x5 ;  /* 0x0000000202077211 */ /* 0x000fc400078f28ff */
[----:B------:R-:W-:Y:S02]  /*0140*/  LOP3.LUT R9, R8, 0xffffffe0, RZ, 0xc0, !PT ;  /* 0xffffffe008097812 */ /* 0x000fe400078ec0ff */
[----:B------:R-:W-:Y:S02]  /*0150*/  LOP3.LUT R7, R7, 0xffffffe0, RZ, 0xc0, !PT ;  /* 0xffffffe007077812 */ /* 0x000fe400078ec0ff */
[----:B------:R-:W-:Y:S01]  /*0160*/  LOP3.LUT R16, R0, 0xffffffe0, RZ, 0xc0, !PT ;  /* 0xffffffe000107812 */ /* 0x000fe200078ec0ff */
[----:B------:R-:W-:Y:S02]  /*0170*/  IMAD.IADD R9, R6, 0x1, -R9 ;  /* 0x0000000106097824 */ /* 0x000fe400078e0a09 */
[----:B------:R-:W-:Y:S02]  /*0180*/  IMAD.IADD R7, R2, 0x1, -R7 ;  /* 0x0000000102077824 */ /* 0x000fe400078e0a07 */
[--C-:B--2---:R-:W-:Y:S02]  /*0190*/  IMAD.WIDE R10, R9, 0x8, R4.reuse ;  /* 0x00000008090a7825 */ /* 0x104fe400078e0204 */
[----:B------:R-:W1:Y:S02]  /*01a0*/  LDC.64 R8, c[0x0][0x228] ;  /* 0x00008a00ff087b82 */ /* 0x000e640000000a00 */
[----:B------:R-:W-:-:S02]  /*01b0*/  IMAD.WIDE R20, R7, 0x8, R4 ;  /* 0x0000000807147825 */ /* 0x000fc400078e0204 */
[----:B------:R-:W2:Y:S02]  /*01c0*/  LDG.E.EL.64 R10, desc[UR4][R10.64] ;  /* 0x000000040a0a7981 */ /* 0x000ea4000c2e1b00 */
[----:B------:R-:W-:Y:S02]  /*01d0*/  IMAD.IADD R16, R3, 0x1, -R16 ;  /* 0x0000000103107824 */ /* 0x000fe400078e0a10 */
[----:B------:R-:W3:Y:S02]  /*01e0*/  LDG.E.EL.64 R20, desc[UR4][R20.64] ;  /* 0x0000000414147981 */ /* 0x000ee4000c2e1b00 */
[----:B----4-:R-:W-:-:S06]  /*01f0*/  IMAD.WIDE R12, R16, 0x8, R26 ;  /* 0x00000008100c7825 */ /* 0x010fcc00078e021a */
[----:B------:R-:W4:Y:S01]  /*0200*/  LDG.E.EL.128 R12, desc[UR4][R12.64] ;  /* 0x000000040c0c7981 */ /* 0x000f22000c2e1d00 */
[----:B-1----:R-:W-:-:S06]  /*0210*/  IMAD.WIDE R4, R16, 0x8, R8 ;  /* 0x0000000810047825 */ /* 0x002fcc00078e0208 */
[----:B------:R-:W5:Y:S01]  /*0220*/  LDG.E.EL.128 R4, desc[UR4][R4.64] ;  /* 0x0000000404047981 */ /* 0x000f62000c2e1d00 */
[----:B------:R-:W-:-:S05]  /*0230*/  VIADD R25, R3, 0x2 ;  /* 0x0000000203197836 */ /* 0x000fca0000000000 */
[----:B------:R-:W-:-:S04]  /*0240*/  LEA.HI R0, R18, R25, RZ, 0x5 ;  /* 0x0000001912007211 */ /* 0x000fc800078f28ff */
[----:B------:R-:W-:-:S05]  /*0250*/  LOP3.LUT R0, R0, 0xffffffe0, RZ, 0xc0, !PT ;  /* 0xffffffe000007812 */ /* 0x000fca00078ec0ff */
[----:B------:R-:W-:Y:S01]  /*0260*/  IMAD.IADD R25, R25, 0x1, -R0 ;  /* 0x0000000119197824 */ /* 0x000fe200078e0a00 */
[----:B------:R-:W-:-:S04]  /*0270*/  LEA.HI R17, R18, R17, RZ, 0xa ;  /* 0x0000001112117211 */ /* 0x000fc800078f50ff */
[----:B------:R-:W-:Y:S02]  /*0280*/  SHF.R.S32.HI R17, RZ, 0xa, R17 ;  /* 0x0000000aff117819 */ /* 0x000fe40000011411 */
[----:B--2---:R-:W-:-:S04]  /*0290*/  SHF.R.U32.HI R23, RZ, 0x1b, R11 ;  /* 0x0000001bff177819 */ /* 0x004fc8000001160b */
[----:B------:R-:W-:Y:S02]  /*02a0*/  LOP3.LUT R23, R23, 0x10, RZ, 0xc0, !PT ;  /* 0x0000001017177812 */ /* 0x000fe400078ec0ff */
[----:B---3--:R-:W-:Y:S02]  /*02b0*/  SHF.R.U32.HI R19, RZ, 0x1b, R21 ;  /* 0x0000001bff137819 */ /* 0x008fe40000011615 */
[----:B------:R-:W-:Y:S02]  /*02c0*/  IADD3 R2, P1, R10, R23, RZ ;  /* 0x000000170a027210 */ /* 0x000fe40007f3e0ff */
[----:B------:R-:W-:-:S03]  /*02d0*/  LOP3.LUT R19, R19, 0x10, RZ, 0xc0, !PT ;  /* 0x0000001013137812 */ /* 0x000fc600078ec0ff */
[----:B------:R-:W-:Y:S01]  /*02e0*/  IMAD.X R11, RZ, RZ, R11, P1 ;  /* 0x000000ffff0b7224 */ /* 0x000fe200008e060b */
[----:B------:R-:W-:Y:S02]  /*02f0*/  IADD3 R19, P0, R20, R19, RZ ;  /* 0x0000001314137210 */ /* 0x000fe40007f1e0ff */
[----:B----4-:R-:W-:Y:S02]  /*0300*/  SHF.R.U32.HI R28, RZ, 0x19, R13 ;  /* 0x00000019ff1c7819 */ /* 0x010fe4000001160d */
[----:B------:R-:W-:Y:S01]  /*0310*/  SHF.L.U64.HI R0, R2, 0x6, R11 ;  /* 0x0000000602007819 */ /* 0x000fe2000001020b */
[----:B------:R-:W-:Y:S01]  /*0320*/  IMAD.X R20, RZ, RZ, R21, P0 ;  /* 0x000000ffff147224 */ /* 0x000fe200000e0615 */
[----:B------:R-:W-:Y:S01]  /*0330*/  LEA R29, P0, R12, UR6, 0x2 ;  /* 0x000000060c1d7c11 */ /* 0x000fe2000f8010ff */
[----:B------:R-:W-:Y:S01]  /*0340*/  IMAD.SHL.U32 R2, R2, 0x40, RZ ;  /* 0x0000004002027824 */ /* 0x000fe200078e00ff */
[----:B------:R-:W-:Y:S02]  /*0350*/  LOP3.LUT R28, R28, 0x40, RZ, 0xc0, !PT ;  /* 0x000000401c1c7812 */ /* 0x000fe400078ec0ff */
[----:B------:R-:W-:-:S02]  /*0360*/  LEA.HI.X R13, R12, UR7, R13, 0x2, P0 ;  /* 0x000000070c0d7c11 */ /* 0x000fc400080f140d */
[----:B------:R-:W-:Y:S01]  /*0370*/  IADD3 R22, P2, P3, R2, R29, R28 ;  /* 0x0000001d02167210 */ /* 0x000fe20007b5e01c */
[C---:B------:R-:W-:Y:S01]  /*0380*/  IMAD.SHL.U32 R10, R19.reuse, 0x40, RZ ;  /* 0x00000040130a7824 */ /* 0x040fe200078e00ff */
[----:B------:R-:W-:Y:S02]  /*0390*/  SHF.L.U64.HI R11, R19, 0x6, R20 ;  /* 0x00000006130b7819 */ /* 0x000fe40000010214 */
[----:B------:R-:W-:Y:S02]  /*03a0*/  IADD3.X R23, R0, R13, RZ, P2, P3 ;  /* 0x0000000d00177210 */ /* 0x000fe400017e64ff */
[----:B------:R-:W-:Y:S02]  /*03b0*/  SHF.R.U32.HI R19, RZ, 0x19, R15 ;  /* 0x00000019ff137819 */ /* 0x000fe4000001160f */
[----:B------:R-:W-:Y:S01]  /*03c0*/  LEA R12, P2, R14, UR6, 0x2 ;  /* 0x000000060e0c7c11 */ /* 0x000fe2000f8410ff */
[----:B------:R-:W-:Y:S01]  /*03d0*/  IMAD.SHL.U32 R20, R17, 0x100, RZ ;  /* 0x0000010011147824 */ /* 0x000fe200078e00ff */
[----:B------:R-:W-:-:S02]  /*03e0*/  IADD3 R28, P0, P1, R10, R29, R28 ;  /* 0x0000001d0a1c7210 */ /* 0x000fc4000791e01c */
[----:B------:R-:W-:Y:S02]  /*03f0*/  LEA.HI R17, R18, R3, RZ, 0xa ;  /* 0x0000000312117211 */ /* 0x000fe400078f50ff */
[----:B------:R-:W-:Y:S02]  /*0400*/  LOP3.LUT R19, R19, 0x40, RZ, 0xc0, !PT ;  /* 0x0000004013137812 */ /* 0x000fe400078ec0ff */
[----:B------:R-:W-:Y:S02]  /*0410*/  LEA.HI.X R14, R14, UR7, R15, 0x2, P2 ;  /* 0x000000070e0e7c11 */ /* 0x000fe400090f140f */
[----:B-----5:R-:W-:Y:S02]  /*0420*/  SHF.R.U32.HI R15, RZ, 0x19, R5 ;  /* 0x00000019ff0f7819 */ /* 0x020fe40000011605 */
[----:B------:R-:W-:Y:S02]  /*0430*/  IADD3 R18, P5, P4, R10, R12, R19 ;  /* 0x0000000c0a127210 */ /* 0x000fe40007cbe013 */
[----:B------:R-:W-:-:S02]  /*0440*/  SHF.R.S32.HI R17, RZ, 0xa, R17 ;  /* 0x0000000aff117819 */ /* 0x000fc40000011411 */
[----:B------:R-:W-:Y:S02]  /*0450*/  IADD3.X R29, R11, R13, RZ, P0, P1 ;  /* 0x0000000d0b1d7210 */ /* 0x000fe400007e24ff */
[----:B------:R-:W-:Y:S02]  /*0460*/  LOP3.LUT R13, R15, 0x40, RZ, 0xc0, !PT ;  /* 0x000000400f0d7812 */ /* 0x000fe400078ec0ff */
[----:B------:R-:W-:Y:S02]  /*0470*/  LEA R15, P0, R4, UR6, 0x2 ;  /* 0x00000006040f7c11 */ /* 0x000fe4000f8010ff */
[----:B------:R-:W-:Y:S01]  /*0480*/  IADD3 R12, P3, P2, R2, R12, R19 ;  /* 0x0000000c020c7210 */ /* 0x000fe20007a7e013 */
[----:B------:R-:W-:Y:S01]  /*0490*/  IMAD.SHL.U32 R21, R17, 0x100, RZ ;  /* 0x0000010011157824 */ /* 0x000fe200078e00ff */
[----:B------:R-:W-:Y:S02]  /*04a0*/  IADD3.X R19, R11, R14, RZ, P5, P4 ;  /* 0x0000000e0b137210 */ /* 0x000fe40002fe84ff */
[----:B------:R-:W-:-:S02]  /*04b0*/  LEA.HI.X R5, R4, UR7, R5, 0x2, P0 ;  /* 0x0000000704057c11 */ /* 0x000fc400080f1405 */
[----:B------:R-:W-:Y:S01]  /*04c0*/  IADD3 R30, P0, P1, R10, R15, R13 ;  /* 0x0000000f0a1e7210 */ /* 0x000fe2000791e00d */
[----:B------:R-:W-:-:S03]  /*04d0*/  IMAD.WIDE R18, R21, 0x4, R18 ;  /* 0x0000000415127825 */ /* 0x000fc600078e0212 */
[----:B------:R-:W-:Y:S02]  /*04e0*/  IADD3.X R31, R11, R5, RZ, P0, P1 ;  /* 0x000000050b1f7210 */ /* 0x000fe400007e24ff */
[----:B------:R-:W-:Y:S01]  /*04f0*/  IADD3 R4, P0, P1, R2, R15, R13 ;  /* 0x0000000f02047210 */ /* 0x000fe2000791e00d */
[----:B------:R1:W2:Y:S01]  /*0500*/  LDG.E.EL R24, desc[UR4][R18.64] ;  /* 0x0000000412187981 */ /* 0x0002a2000c2e1900 */
[----:B------:R-:W-:Y:S01]  /*0510*/  IADD3.X R13, R0, R14, RZ, P3, P2 ;  /* 0x0000000e000d7210 */ /* 0x000fe20001fe44ff */
[----:B------:R-:W-:Y:S01]  /*0520*/  IMAD.WIDE R22, R20, 0x4, R22 ;  /* 0x0000000414167825 */ /* 0x000fe200078e0216 */
[----:B------:R-:W-:-:S03]  /*0530*/  IADD3.X R5, R0, R5, RZ, P0, P1 ;  /* 0x0000000500057210 */ /* 0x000fc600007e24ff */
[C---:B------:R-:W-:Y:S02]  /*0540*/  IMAD.WIDE R12, R20.reuse, 0x4, R12 ;  /* 0x00000004140c7825 */ /* 0x040fe400078e020c */
[----:B------:R-:W3:Y:S01]  /*0550*/  LDG.E.EL R22, desc[UR4][R22.64] ;  /* 0x0000000416167981 */ /* 0x000ee2000c2e1900 */
[----:B-1----:R-:W1:Y:S01]  /*0560*/  LDC.64 R18, c[0x0][0x230] ;  /* 0x00008c00ff127b82 */ /* 0x002e620000000a00 */
[----:B------:R-:W-:-:S04]  /*0570*/  IMAD.WIDE R14, R20, 0x4, R4 ;  /* 0x00000004140e7825 */ /* 0x000fc800078e0204 */
[C---:B------:R-:W-:Y:S01]  /*0580*/  IMAD.WIDE R4, R25.reuse, 0x8, R8 ;  /* 0x0000000819047825 */ /* 0x040fe200078e0208 */
[----:B------:R-:W-:Y:S01]  /*0590*/  SHF.R.U32.HI R8, RZ, 0x19, R7 ;  /* 0x00000019ff087819 */ /* 0x000fe20000011607 */
[----:B------:R-:W3:Y:S04]  /*05a0*/  LDG.E.EL R9, desc[UR4][R14.64] ;  /* 0x000000040e097981 */ /* 0x000ee8000c2e1900 */
[----:B------:R4:W5:Y:S01]  /*05b0*/  LDG.E.EL R23, desc[UR4][R12.64] ;  /* 0x000000040c177981 */ /* 0x000962000c2e1900 */
[----:B------:R-:W-:Y:S01]  /*05c0*/  LOP3.LUT R8, R8, 0x40, RZ, 0xc0, !PT ;  /* 0x0000004008087812 */ /* 0x000fe200078ec0ff */
[----:B----4-:R-:W-:Y:S01]  /*05d0*/  IMAD.WIDE R12, R25, 0x8, R26 ;  /* 0x00000008190c7825 */ /* 0x010fe200078e021a */
[----:B------:R-:W-:-:S04]  /*05e0*/  LEA R25, P0, R6, UR6, 0x2 ;  /* 0x0000000606197c11 */ /* 0x000fc8000f8010ff */
[----:B------:R-:W-:Y:S02]  /*05f0*/  LEA.HI.X R7, R6, UR7, R7, 0x2, P0 ;  /* 0x0000000706077c11 */ /* 0x000fe400080f1407 */
[----:B------:R-:W-:Y:S01]  /*0600*/  IADD3 R14, P0, P1, R10, R25, R8 ;  /* 0x000000190a0e7210 */ /* 0x000fe2000791e008 */
[----:B------:R-:W-:-:S03]  /*0610*/  IMAD.WIDE R28, R21, 0x4, R28 ;  /* 0x00000004151c7825 */ /* 0x000fc600078e021c */
[----:B------:R-:W-:Y:S01]  /*0620*/  IADD3.X R15, R11, R7, RZ, P0, P1 ;  /* 0x000000070b0f7210 */ /* 0x000fe200007e24ff */
[----:B------:R-:W-:Y:S02]  /*0630*/  IMAD.WIDE R30, R21, 0x4, R30 ;  /* 0x00000004151e7825 */ /* 0x000fe400078e021e */
[----:B------:R-:W4:Y:S02]  /*0640*/  LDG.E.EL R28, desc[UR4][R28.64] ;  /* 0x000000041c1c7981 */ /* 0x000f24000c2e1900 */
[----:B-1----:R-:W-:-:S04]  /*0650*/  IMAD.WIDE R18, R16, 0x4, R18 ;  /* 0x0000000410127825 */ /* 0x002fc800078e0212 */
[----:B------:R-:W-:Y:S01]  /*0660*/  IMAD.WIDE R14, R21, 0x4, R14 ;  /* 0x00000004150e7825 */ /* 0x000fe200078e020e */
[----:B------:R-:W-:Y:S01]  /*0670*/  IADD3 R6, P0, P1, R2, R25, R8 ;  /* 0x0000001902067210 */ /* 0x000fe2000791e008 */
[----:B------:R-:W2:Y:S04]  /*0680*/  LDG.E.EL.128 R16, desc[UR4][R18.64] ;  /* 0x0000000412107981 */ /* 0x000ea8000c2e1d00 */
[----:B------:R-:W4:Y:S04]  /*0690*/  LDG.E.EL R29, desc[UR4][R30.64] ;  /* 0x000000041e1d7981 */ /* 0x000f28000c2e1900 */
[----:B------:R-:W2:Y:S01]  /*06a0*/  LDG.E.EL R25, desc[UR4][R14.64] ;  /* 0x000000040e197981 */ /* 0x000ea2000c2e1900 */
[----:B------:R-:W-:-:S03]  /*06b0*/  IADD3.X R7, R0, R7, RZ, P0, P1 ;  /* 0x0000000700077210 */ /* 0x000fc600007e24ff */
[----:B------:R-:W5:Y:S01]  /*06c0*/  LDG.E.EL.128 R12, desc[UR4][R12.64] ;  /* 0x000000040c0c7981 */ /* 0x000f62000c2e1d00 */
[----:B------:R-:W-:-:S05]  /*06d0*/  IMAD.WIDE R6, R20, 0x4, R6 ;  /* 0x0000000414067825 */ /* 0x000fca00078e0206 */
[----:B------:R-:W5:Y:S04]  /*06e0*/  LDG.E.EL R26, desc[UR4][R6.64] ;  /* 0x00000004061a7981 */ /* 0x000f68000c2e1900 */
[----:B------:R-:W5:Y:S01]  /*06f0*/  LDG.E.EL.128 R4, desc[UR4][R4.64] ;  /* 0x0000000404047981 */ /* 0x000f62000c2e1d00 */
[----:B---3--:R-:W-:Y:S01]  /*0700*/  FADD R9, -R22, R9 ;  /* 0x0000000916097221 */ /* 0x008fe20000000100 */
[----:B----4-:R-:W-:-:S04]  /*0710*/  FADD R29, -R28, R29 ;  /* 0x0000001d1c1d7221 */ /* 0x010fc80000000100 */
[C---:B--2---:R-:W-:Y:S01]  /*0720*/  FFMA R8, R16.reuse, R29, R28 ;  /* 0x0000001d10087223 */ /* 0x044fe2000000001c */
[----:B------:R-:W-:Y:S01]  /*0730*/  FFMA R16, R16, R9, R22 ;  /* 0x0000000910107223 */ /* 0x000fe20000000016 */
[--C-:B-----5:R-:W-:Y:S02]  /*0740*/  SHF.R.U32.HI R29, RZ, 0x19, R13.reuse ;  /* 0x00000019ff1d7819 */ /* 0x120fe4000001160d */
[C---:B------:R-:W-:Y:S02]  /*0750*/  LEA R28, P0, R12.reuse, UR6, 0x2 ;  /* 0x000000060c1c7c11 */ /* 0x040fe4000f8010ff */
[----:B------:R-:W-:Y:S02]  /*0760*/  LOP3.LUT R29, R29, 0x40, RZ, 0xc0, !PT ;  /* 0x000000401d1d7812 */ /* 0x000fe400078ec0ff */
[----:B------:R-:W-:Y:S02]  /*0770*/  LEA.HI.X R9, R12, UR7, R13, 0x2, P0 ;  /* 0x000000070c097c11 */ /* 0x000fe400080f140d */
[----:B------:R-:W-:-:S02]  /*0780*/  IADD3 R12, P0, P1, R10, R28, R29 ;  /* 0x0000001c0a0c7210 */ /* 0x000fc4000791e01d */
[----:B------:R-:W-:Y:S02]  /*0790*/  IADD3 R28, P2, P3, R2, R28, R29 ;  /* 0x0000001c021c7210 */ /* 0x000fe40007b5e01d */
[-C--:B------:R-:W-:Y:S02]  /*07a0*/  IADD3.X R13, R11, R9.reuse, RZ, P0, P1 ;  /* 0x000000090b0d7210 */ /* 0x080fe400007e24ff */
[----:B------:R-:W-:Y:S01]  /*07b0*/  IADD3.X R29, R0, R9, RZ, P2, P3 ;  /* 0x00000009001d7210 */ /* 0x000fe200017e64ff */
[----:B------:R-:W-:Y:S01]  /*07c0*/  FADD R9, -R24, R25 ;  /* 0x0000001918097221 */ /* 0x000fe20000000100 */
[----:B------:R-:W-:Y:S01]  /*07d0*/  FADD R26, -R23, R26 ;  /* 0x0000001a171a7221 */ /* 0x000fe20000000100 */
[----:B------:R-:W-:Y:S02]  /*07e0*/  SHF.R.U32.HI R25, RZ, 0x19, R15 ;  /* 0x00000019ff197819 */ /* 0x000fe4000001160f */
[C---:B------:R-:W-:Y:S01]  /*07f0*/  FFMA R9, R17.reuse, R9, R24 ;  /* 0x0000000911097223 */ /* 0x040fe20000000018 */
[----:B------:R-:W-:Y:S01]  /*0800*/  SHF.R.U32.HI R22, RZ, 0x19, R5 ;  /* 0x00000019ff167819 */ /* 0x000fe20000011605 */
[----:B------:R-:W-:Y:S01]  /*0810*/  FFMA R17, R17, R26, R23 ;  /* 0x0000001a11117223 */ /* 0x000fe20000000017 */
[----:B------:R-:W-:-:S02]  /*0820*/  LEA R24, P1, R4, UR6, 0x2 ;  /* 0x0000000604187c11 */ /* 0x000fc4000f8210ff */
[----:B------:R-:W-:Y:S02]  /*0830*/  LEA R23, P0, R14, UR6, 0x2 ;  /* 0x000000060e177c11 */ /* 0x000fe4000f8010ff */
[----:B------:R-:W-:Y:S02]  /*0840*/  LOP3.LUT R25, R25, 0x40, RZ, 0xc0, !PT ;  /* 0x0000004019197812 */ /* 0x000fe400078ec0ff */
[----:B------:R-:W-:Y:S02]  /*0850*/  LOP3.LUT R22, R22, 0x40, RZ, 0xc0, !PT ;  /* 0x0000004016167812 */ /* 0x000fe400078ec0ff */
[----:B------:R-:W-:Y:S02]  /*0860*/  LEA.HI.X R27, R4, UR7, R5, 0x2, P1 ;  /* 0x00000007041b7c11 */ /* 0x000fe400088f1405 */
[----:B------:R-:W-:Y:S02]  /*0870*/  LEA.HI.X R26, R14, UR7, R15, 0x2, P0 ;  /* 0x000000070e1a7c11 */ /* 0x000fe400080f140f */
[----:B------:R-:W-:-:S02]  /*0880*/  IADD3 R4, P2, P3, R10, R23, R25 ;  /* 0x000000170a047210 */ /* 0x000fc40007b5e019 */
[----:B------:R-:W-:Y:S02]  /*0890*/  IADD3 R14, P4, P5, R10, R24, R22 ;  /* 0x000000180a0e7210 */ /* 0x000fe40007d9e016 */
[C---:B------:R-:W-:Y:S02]  /*08a0*/  IADD3.X R5, R11.reuse, R26, RZ, P2, P3 ;  /* 0x0000001a0b057210 */ /* 0x040fe400017e64ff */
[----:B------:R-:W-:Y:S01]  /*08b0*/  IADD3.X R15, R11, R27, RZ, P4, P5 ;  /* 0x0000001b0b0f7210 */ /* 0x000fe200027ea4ff */
[----:B------:R-:W-:Y:S01]  /*08c0*/  IMAD.WIDE R4, R21, 0x4, R4 ;  /* 0x0000000415047825 */ /* 0x000fe200078e0204 */
[----:B------:R-:W-:-:S03]  /*08d0*/  IADD3 R22, P0, P1, R2, R24, R22 ;  /* 0x0000001802167210 */ /* 0x000fc6000791e016 */
[C---:B------:R-:W-:Y:S01]  /*08e0*/  IMAD.WIDE R14, R21.reuse, 0x4, R14 ;  /* 0x00000004150e7825 */ /* 0x040fe200078e020e */
[----:B------:R-:W-:Y:S01]  /*08f0*/  SHF.R.U32.HI R24, RZ, 0x19, R7 ;  /* 0x00000019ff187819 */ /* 0x000fe20000011607 */
[----:B------:R-:W2:Y:S02]  /*0900*/  LDG.E.EL R4, desc[UR4][R4.64] ;  /* 0x0000000404047981 */ /* 0x000ea4000c2e1900 */
[----:B------:R-:W-:-:S04]  /*0910*/  IMAD.WIDE R12, R21, 0x4, R12 ;  /* 0x00000004150c7825 */ /* 0x000fc800078e020c */
[----:B------:R-:W-:Y:S02]  /*0920*/  IMAD.WIDE R28, R20, 0x4, R28 ;  /* 0x00000004141c7825 */ /* 0x000fe400078e021c */
[----:B------:R-:W3:Y:S04]  /*0930*/  LDG.E.EL R12, desc[UR4][R12.64] ;  /* 0x000000040c0c7981 */ /* 0x000ee8000c2e1900 */
[----:B------:R1:W3:Y:S04]  /*0940*/  LDG.E.EL R5, desc[UR4][R14.64] ;  /* 0x000000040e057981 */ /* 0x0002e8000c2e1900 */
[----:B------:R4:W5:Y:S01]  /*0950*/  LDG.E.EL R13, desc[UR4][R28.64] ;  /* 0x000000041c0d7981 */ /* 0x000962000c2e1900 */
[----:B-1----:R-:W-:-:S02]  /*0960*/  LOP3.LUT R15, R24, 0x40, RZ, 0xc0, !PT ;  /* 0x00000040180f7812 */ /* 0x002fc400078ec0ff */
[----:B------:R-:W-:-:S04]  /*0970*/  LEA R14, P2, R6, UR6, 0x2 ;  /* 0x00000006060e7c11 */ /* 0x000fc8000f8410ff */
[----:B------:R-:W-:Y:S02]  /*0980*/  LEA.HI.X R6, R6, UR7, R7, 0x2, P2 ;  /* 0x0000000706067c11 */ /* 0x000fe400090f1407 */
[----:B------:R-:W-:Y:S02]  /*0990*/  IADD3 R10, P4, P5, R10, R14, R15 ;  /* 0x0000000e0a0a7210 */ /* 0x000fe40007d9e00f */
[C---:B------:R-:W-:Y:S02]  /*09a0*/  IADD3 R24, P2, P3, R2.reuse, R23, R25 ;  /* 0x0000001702187210 */ /* 0x040fe40007b5e019 */
[----:B------:R-:W-:Y:S02]  /*09b0*/  IADD3.X R11, R11, R6, RZ, P4, P5 ;  /* 0x000000060b0b7210 */ /* 0x000fe400027ea4ff */
[----:B----4-:R-:W-:Y:S02]  /*09c0*/  IADD3 R28, P4, P5, R2, R14, R15 ;  /* 0x0000000e021c7210 */ /* 0x010fe40007d9e00f */
[----:B------:R-:W-:-:S02]  /*09d0*/  IADD3.X R25, R0, R26, RZ, P2, P3 ;  /* 0x0000001a00197210 */ /* 0x000fc400017e64ff */
[C---:B------:R-:W-:Y:S02]  /*09e0*/  IADD3.X R23, R0.reuse, R27, RZ, P0, P1 ;  /* 0x0000001b00177210 */ /* 0x040fe400007e24ff */
[----:B------:R-:W-:Y:S01]  /*09f0*/  IADD3.X R29, R0, R6, RZ, P4, P5 ;  /* 0x00000006001d7210 */ /* 0x000fe200027ea4ff */
[----:B------:R-:W-:Y:S02]  /*0a00*/  IMAD.WIDE R6, R21, 0x4, R10 ;  /* 0x0000000415067825 */ /* 0x000fe400078e020a */
[----:B------:R-:W1:Y:S02]  /*0a10*/  LDC.64 R10, c[0x0][0x238] ;  /* 0x00008e00ff0a7b82 */ /* 0x000e640000000a00 */
[C---:B------:R-:W-:Y:S02]  /*0a20*/  IMAD.WIDE R24, R20.reuse, 0x4, R24 ;  /* 0x0000000414187825 */ /* 0x040fe400078e0218 */
[----:B------:R-:W2:Y:S02]  /*0a30*/  LDG.E.EL R7, desc[UR4][R6.64] ;  /* 0x0000000406077981 */ /* 0x000ea4000c2e1900 */
[----:B------:R-:W-:-:S02]  /*0a40*/  IMAD.WIDE R22, R20, 0x4, R22 ;  /* 0x0000000414167825 */ /* 0x000fc400078e0216 */
[----:B------:R-:W4:Y:S02]  /*0a50*/  LDG.E.EL R24, desc[UR4][R24.64] ;  /* 0x0000000418187981 */ /* 0x000f24000c2e1900 */
[----:B------:R-:W-:Y:S02]  /*0a60*/  IMAD.WIDE R28, R20, 0x4, R28 ;  /* 0x00000004141c7825 */ /* 0x000fe400078e021c */
[----:B------:R-:W5:Y:S04]  /*0a70*/  LDG.E.EL R22, desc[UR4][R22.64] ;  /* 0x0000000416167981 */ /* 0x000f68000c2e1900 */
[----:B------:R-:W4:Y:S01]  /*0a80*/  LDG.E.EL R29, desc[UR4][R28.64] ;  /* 0x000000041c1d7981 */ /* 0x000f22000c2e1900 */
[----:B-1----:R-:W-:-:S04]  /*0a90*/  IMAD.WIDE R2, R3, 0x4, R10 ;  /* 0x0000000403027825 */ /* 0x002fc800078e020a */
[----:B---3--:R-:W-:-:S04]  /*0aa0*/  FADD R5, -R12, R5 ;  /* 0x000000050c057221 */ /* 0x008fc80000000100 */
[----:B------:R-:W-:Y:S01]  /*0ab0*/  FFMA R10, R18, R5, R12 ;  /* 0x00000005120a7223 */ /* 0x000fe2000000000c */
[----:B--2---:R-:W-:-:S04]  /*0ac0*/  FADD R11, -R4, R7 ;  /* 0x00000007040b7221 */ /* 0x004fc80000000100 */
[----:B------:R-:W-:Y:S01]  /*0ad0*/  FFMA R11, R19, R11, R4 ;  /* 0x0000000b130b7223 */ /* 0x000fe20000000004 */
[----:B-----5:R-:W-:Y:S01]  /*0ae0*/  FADD R0, -R13, R22 ;  /* 0x000000160d007221 */ /* 0x020fe20000000100 */
[----:B----4-:R-:W-:-:S03]  /*0af0*/  FADD R15, -R24, R29 ;  /* 0x0000001d180f7221 */ /* 0x010fc60000000100 */
[----:B------:R-:W-:Y:S01]  /*0b00*/  FFMA R18, R18, R0, R13 ;  /* 0x0000000012127223 */ /* 0x000fe2000000000d */
[----:B------:R-:W-:Y:S01]  /*0b10*/  FFMA R19, R19, R15, R24 ;  /* 0x0000000f13137223 */ /* 0x000fe20000000018 */
[----:B------:R-:W-:Y:S04]  /*0b20*/  STG.E.128 desc[UR4][R2.64], R8 ;  /* 0x0000000802007986 */ /* 0x000fe8000c101d04 */
[----:B------:R-:W-:Y:S01]  /*0b30*/  STG.E.128 desc[UR4][R2.64+0x800], R16 ;  /* 0x0008001002007986 */ /* 0x000fe2000c101d04 */
[----:B------:R-:W-:Y:S05]  /*0b40*/  EXIT ;  /* 0x000000000000794d */ /* 0x000fea0003800000 */
.L_x_0:
[----:B------:R-:W-:-:S00]  /*0b50*/  BRA `(.L_x_0) ;  /* 0xfffffffc00fc7947 */ /* 0x000fc0000383ffff */
[----:B------:R-:W-:-:S00]  /*0b60*/  NOP ;  /* 0x0000000000007918 */ /* 0x000fc00000000000 */
        /* <DEDUP_REMOVED lines=9> */
.L_x_1:


//--------------------- .nv.constant0.triton_poi_fused__unsafe_index_add_mul_sub_82 --------------------------
	.section	.nv.constant0.triton_poi_fused__unsafe_index_add_mul_sub_82,"a",@progbits
	.sectionflags	@""
	.align	4
.nv.constant0.triton_poi_fused__unsafe_index_add_mul_sub_82:
	.zero		580
